//
// Generated by NVIDIA NVVM Compiler
//
// Compiler Build ID: CL-36424714
// Cuda compilation tools, release 13.0, V13.0.88
// Based on NVVM 20.0.0
//

.version 9.0
.target sm_100
.address_size 64

	// .globl	_Z15squareMatrixMulPKiS0_Pii

.visible .entry _Z15squareMatrixMulPKiS0_Pii(
	.param .u64 .ptr .align 1 _Z15squareMatrixMulPKiS0_Pii_param_0,
	.param .u64 .ptr .align 1 _Z15squareMatrixMulPKiS0_Pii_param_1,
	.param .u64 .ptr .align 1 _Z15squareMatrixMulPKiS0_Pii_param_2,
	.param .u32 _Z15squareMatrixMulPKiS0_Pii_param_3
)
{
	.reg .pred 	%p<10>;
	.reg .b32 	%r<105>;
	.reg .b64 	%rd<67>;

	ld.param.u64 	%rd14, [_Z15squareMatrixMulPKiS0_Pii_param_0];
	ld.param.u64 	%rd15, [_Z15squareMatrixMulPKiS0_Pii_param_1];
	ld.param.u32 	%r30, [_Z15squareMatrixMulPKiS0_Pii_param_3];
	cvta.to.global.u64 	%rd1, %rd15;
	cvta.to.global.u64 	%rd2, %rd14;
	mov.u32 	%r31, %ctaid.y;
	mov.u32 	%r32, %ntid.y;
	mov.u32 	%r33, %tid.y;
	mad.lo.s32 	%r1, %r31, %r32, %r33;
	mov.u32 	%r34, %ctaid.x;
	mov.u32 	%r35, %ntid.x;
	mov.u32 	%r36, %tid.x;
	mad.lo.s32 	%r2, %r34, %r35, %r36;
	max.s32 	%r37, %r1, %r2;
	setp.ge.s32 	%p1, %r37, %r30;
	@%p1 bra 	$L__BB0_13;
	mul.lo.s32 	%r3, %r30, %r1;
	and.b32  	%r4, %r30, 7;
	setp.lt.u32 	%p2, %r30, 8;
	mov.b32 	%r99, 0;
	mov.u32 	%r104, %r99;
	@%p2 bra 	$L__BB0_4;
	and.b32  	%r99, %r30, 2147483640;
	neg.s32 	%r93, %r99;
	mul.wide.s32 	%rd16, %r30, 4;
	add.s64 	%rd3, %rd1, %rd16;
	shl.b32 	%r7, %r30, 3;
	mul.wide.s32 	%rd17, %r30, 8;
	add.s64 	%rd4, %rd1, %rd17;
	mul.wide.s32 	%rd18, %r30, 12;
	add.s64 	%rd5, %rd1, %rd18;
	mul.wide.s32 	%rd19, %r30, 16;
	add.s64 	%rd6, %rd1, %rd19;
	mul.wide.s32 	%rd20, %r30, 20;
	add.s64 	%rd7, %rd1, %rd20;
	mul.wide.s32 	%rd21, %r30, 24;
	add.s64 	%rd8, %rd1, %rd21;
	mul.wide.s32 	%rd22, %r30, 28;
	add.s64 	%rd9, %rd1, %rd22;
	mul.wide.u32 	%rd23, %r3, 4;
	add.s64 	%rd24, %rd23, %rd2;
	add.s64 	%rd66, %rd24, 16;
	mov.b32 	%r104, 0;
	mov.u32 	%r92, %r2;
$L__BB0_3:
	.pragma "nounroll";
	mul.wide.s32 	%rd25, %r92, 4;
	add.s64 	%rd26, %rd3, %rd25;
	add.s64 	%rd27, %rd4, %rd25;
	add.s64 	%rd28, %rd5, %rd25;
	add.s64 	%rd29, %rd6, %rd25;
	add.s64 	%rd30, %rd7, %rd25;
	add.s64 	%rd31, %rd8, %rd25;
	add.s64 	%rd32, %rd9, %rd25;
	add.s64 	%rd33, %rd1, %rd25;
	ld.global.u32 	%r41, [%rd66+-16];
	ld.global.u32 	%r42, [%rd33];
	mad.lo.s32 	%r43, %r42, %r41, %r104;
	ld.global.u32 	%r44, [%rd66+-12];
	ld.global.u32 	%r45, [%rd26];
	mad.lo.s32 	%r46, %r45, %r44, %r43;
	ld.global.u32 	%r47, [%rd66+-8];
	ld.global.u32 	%r48, [%rd27];
	mad.lo.s32 	%r49, %r48, %r47, %r46;
	ld.global.u32 	%r50, [%rd66+-4];
	ld.global.u32 	%r51, [%rd28];
	mad.lo.s32 	%r52, %r51, %r50, %r49;
	ld.global.u32 	%r53, [%rd66];
	ld.global.u32 	%r54, [%rd29];
	mad.lo.s32 	%r55, %r54, %r53, %r52;
	ld.global.u32 	%r56, [%rd66+4];
	ld.global.u32 	%r57, [%rd30];
	mad.lo.s32 	%r58, %r57, %r56, %r55;
	ld.global.u32 	%r59, [%rd66+8];
	ld.global.u32 	%r60, [%rd31];
	mad.lo.s32 	%r61, %r60, %r59, %r58;
	ld.global.u32 	%r62, [%rd66+12];
	ld.global.u32 	%r63, [%rd32];
	mad.lo.s32 	%r104, %r63, %r62, %r61;
	add.s32 	%r93, %r93, 8;
	add.s32 	%r92, %r92, %r7;
	add.s64 	%rd66, %rd66, 32;
	setp.ne.s32 	%p3, %r93, 0;
	@%p3 bra 	$L__BB0_3;
$L__BB0_4:
	setp.eq.s32 	%p4, %r4, 0;
	@%p4 bra 	$L__BB0_12;
	and.b32  	%r17, %r30, 3;
	setp.lt.u32 	%p5, %r4, 4;
	@%p5 bra 	$L__BB0_7;
	add.s32 	%r65, %r99, %r3;
	mul.wide.u32 	%rd34, %r65, 4;
	add.s64 	%rd35, %rd2, %rd34;
	ld.global.u32 	%r66, [%rd35];
	mad.lo.s32 	%r67, %r99, %r30, %r2;
	mul.wide.s32 	%rd36, %r67, 4;
	add.s64 	%rd37, %rd1, %rd36;
	ld.global.u32 	%r68, [%rd37];
	mad.lo.s32 	%r69, %r68, %r66, %r104;
	cvt.u64.u32 	%rd38, %r3;
	cvt.u64.u32 	%rd39, %r99;
	add.s64 	%rd40, %rd39, %rd38;
	shl.b64 	%rd41, %rd40, 2;
	add.s64 	%rd42, %rd2, %rd41;
	ld.global.u32 	%r70, [%rd42+4];
	mul.wide.s32 	%rd43, %r30, 4;
	add.s64 	%rd44, %rd37, %rd43;
	ld.global.u32 	%r71, [%rd44];
	mad.lo.s32 	%r72, %r71, %r70, %r69;
	ld.global.u32 	%r73, [%rd42+8];
	add.s64 	%rd45, %rd44, %rd43;
	ld.global.u32 	%r74, [%rd45];
	mad.lo.s32 	%r75, %r74, %r73, %r72;
	ld.global.u32 	%r76, [%rd42+12];
	add.s64 	%rd46, %rd45, %rd43;
	ld.global.u32 	%r77, [%rd46];
	mad.lo.s32 	%r104, %r77, %r76, %r75;
	add.s32 	%r99, %r99, 4;
$L__BB0_7:
	setp.eq.s32 	%p6, %r17, 0;
	@%p6 bra 	$L__BB0_12;
	setp.eq.s32 	%p7, %r17, 1;
	@%p7 bra 	$L__BB0_10;
	add.s32 	%r79, %r99, %r3;
	mul.wide.u32 	%rd47, %r79, 4;
	add.s64 	%rd48, %rd2, %rd47;
	ld.global.u32 	%r80, [%rd48];
	mad.lo.s32 	%r81, %r99, %r30, %r2;
	mul.wide.s32 	%rd49, %r81, 4;
	add.s64 	%rd50, %rd1, %rd49;
	ld.global.u32 	%r82, [%rd50];
	mad.lo.s32 	%r83, %r82, %r80, %r104;
	cvt.u64.u32 	%rd51, %r3;
	cvt.u64.u32 	%rd52, %r99;
	add.s64 	%rd53, %rd52, %rd51;
	shl.b64 	%rd54, %rd53, 2;
	add.s64 	%rd55, %rd2, %rd54;
	ld.global.u32 	%r84, [%rd55+4];
	mul.wide.s32 	%rd56, %r30, 4;
	add.s64 	%rd57, %rd50, %rd56;
	ld.global.u32 	%r85, [%rd57];
	mad.lo.s32 	%r104, %r85, %r84, %r83;
	add.s32 	%r99, %r99, 2;
$L__BB0_10:
	and.b32  	%r86, %r30, 1;
	setp.eq.b32 	%p8, %r86, 1;
	not.pred 	%p9, %p8;
	@%p9 bra 	$L__BB0_12;
	add.s32 	%r87, %r99, %r3;
	mul.wide.u32 	%rd58, %r87, 4;
	add.s64 	%rd59, %rd2, %rd58;
	ld.global.u32 	%r88, [%rd59];
	mad.lo.s32 	%r89, %r99, %r30, %r2;
	mul.wide.s32 	%rd60, %r89, 4;
	add.s64 	%rd61, %rd1, %rd60;
	ld.global.u32 	%r90, [%rd61];
	mad.lo.s32 	%r104, %r90, %r88, %r104;
$L__BB0_12:
	ld.param.u64 	%rd65, [_Z15squareMatrixMulPKiS0_Pii_param_2];
	add.s32 	%r91, %r3, %r2;
	cvta.to.global.u64 	%rd62, %rd65;
	mul.wide.s32 	%rd63, %r91, 4;
	add.s64 	%rd64, %rd62, %rd63;
	st.global.u32 	[%rd64], %r104;
$L__BB0_13:
	ret;

}


// ===== COMPILED SASS (sm_100) =====

	.target	sm_100

	.elftype	@"ET_EXEC"


//--------------------- .note.nv.tkinfo           --------------------------
	.section	.note.nv.tkinfo,"",@"SHT_NOTE"
	.sectionflags	@"SHF_NOTE_NV_TKINFO"
	.tkinfo
        /*0018*/ 	.word	0x00000002
        /*0030*/ 	.string	""
        /*0030*/ 	.string	"ptxas"
        /*0030*/ 	.string	"Cuda compilation tools, release 13.0, V13.0.88"
        /*0030*/ 	.string	"Build cuda_13.0.r13.0/compiler.36424714_0"
        /*0030*/ 	.string	"-arch sm_100 -m 64 "



//--------------------- .note.nv.cuinfo           --------------------------
	.section	.note.nv.cuinfo,"",@"SHT_NOTE"
	.sectionflags	@"SHF_NOTE_NV_CUINFO"
        /*0018*/ 	.short	0x0002
        /*001a*/ 	.short	0x0064
        /*001c*/ 	.short	0x0082
	.zero		2


//--------------------- .nv.info                  --------------------------
	.section	.nv.info,"",@"SHT_CUDA_INFO"
	.align	4


	//----- nvinfo : EIATTR_REGCOUNT
	.align		4
        /*0000*/ 	.byte	0x04, 0x2f
        /*0002*/ 	.short	(.L_1 - .L_0)
	.align		4
.L_0:
        /*0004*/ 	.word	index@(_Z15squareMatrixMulPKiS0_Pii)
        /*0008*/ 	.word	0x0000001e


	//----- nvinfo : EIATTR_FRAME_SIZE
	.align		4
.L_1:
        /*000c*/ 	.byte	0x04, 0x11
        /*000e*/ 	.short	(.L_3 - .L_2)
	.align		4
.L_2:
        /*0010*/ 	.word	index@(_Z15squareMatrixMulPKiS0_Pii)
        /*0014*/ 	.word	0x00000000


	//----- nvinfo : EIATTR_MIN_STACK_SIZE
	.align		4
.L_3:
        /*0018*/ 	.byte	0x04, 0x12
        /*001a*/ 	.short	(.L_5 - .L_4)
	.align		4
.L_4:
        /*001c*/ 	.word	index@(_Z15squareMatrixMulPKiS0_Pii)
        /*0020*/ 	.word	0x00000000
.L_5:


//--------------------- .nv.compat                --------------------------
	.section	.nv.compat,"",@"SHT_CUDA_COMPAT_INFO"
	.align	4
        /*0000*/ 	.byte	0x02, 0x09, 0x00, 0x00, 0x02, 0x02, 0x01, 0x00, 0x02, 0x05, 0x05, 0x00, 0x03, 0x07, 0x01, 0x01
        /*0010*/ 	.byte	0x02, 0x03, 0x00, 0x00, 0x02, 0x06, 0x01, 0x00, 0x04, 0x0b, 0x08, 0x00, 0x09, 0x00, 0x00, 0x00
        /*0020*/ 	.byte	0x00, 0x00, 0x00, 0x00


//--------------------- .nv.info._Z15squareMatrixMulPKiS0_Pii --------------------------
	.section	.nv.info._Z15squareMatrixMulPKiS0_Pii,"",@"SHT_CUDA_INFO"
	.sectionflags	@""
	.align	4


	//----- nvinfo : EIATTR_CUDA_API_VERSION
	.align		4
        /*0000*/ 	.byte	0x04, 0x37
        /*0002*/ 	.short	(.L_7 - .L_6)
.L_6:
        /*0004*/ 	.word	0x00000082


	//----- nvinfo : EIATTR_KPARAM_INFO
	.align		4
.L_7:
        /*0008*/ 	.byte	0x04, 0x17
        /*000a*/ 	.short	(.L_9 - .L_8)
.L_8:
        /*000c*/ 	.word	0x00000000
        /*0010*/ 	.short	0x0003
        /*0012*/ 	.short	0x0018
        /*0014*/ 	.byte	0x00, 0xf0, 0x11, 0x00


	//----- nvinfo : EIATTR_KPARAM_INFO
	.align		4
.L_9:
        /*0018*/ 	.byte	0x04, 0x17
        /*001a*/ 	.short	(.L_11 - .L_10)
.L_10:
        /*001c*/ 	.word	0x00000000
        /*0020*/ 	.short	0x0002
        /*0022*/ 	.short	0x0010
        /*0024*/ 	.byte	0x00, 0xf5, 0x21, 0x00


	//----- nvinfo : EIATTR_KPARAM_INFO
	.align		4
.L_11:
        /*0028*/ 	.byte	0x04, 0x17
        /*002a*/ 	.short	(.L_13 - .L_12)
.L_12:
        /*002c*/ 	.word	0x00000000
        /*0030*/ 	.short	0x0001
        /*0032*/ 	.short	0x0008
        /*0034*/ 	.byte	0x00, 0xf5, 0x21, 0x00


	//----- nvinfo : EIATTR_KPARAM_INFO
	.align		4
.L_13:
        /*0038*/ 	.byte	0x04, 0x17
        /*003a*/ 	.short	(.L_15 - .L_14)
.L_14:
        /*003c*/ 	.word	0x00000000
        /*0040*/ 	.short	0x0000
        /*0042*/ 	.short	0x0000
        /*0044*/ 	.byte	0x00, 0xf5, 0x21, 0x00


	//----- nvinfo : EIATTR_SPARSE_MMA_MASK
	.align		4
.L_15:
        /*0048*/ 	.byte	0x03, 0x50
        /*004a*/ 	.short	0x0000


	//----- nvinfo : EIATTR_MAXREG_COUNT
	.align		4
        /*004c*/ 	.byte	0x03, 0x1b
        /*004e*/ 	.short	0x00ff


	//----- nvinfo : EIATTR_MERCURY_ISA_VERSION
	.align		4
        /*0050*/ 	.byte	0x03, 0x5f
        /*0052*/ 	.short	0x0101


	//----- nvinfo : EIATTR_VRC_CTA_INIT_COUNT
	.align		4
        /*0054*/ 	.byte	0x02, 0x4a
	.zero		1
	.zero		1


	//----- nvinfo : EIATTR_EXIT_INSTR_OFFSETS
	.align		4
        /*0058*/ 	.byte	0x04, 0x1c
        /*005a*/ 	.short	(.L_17 - .L_16)


	//   ....[0]....
.L_16:
        /*005c*/ 	.word	0x000000c0


	//   ....[1]....
        /*0060*/ 	.word	0x00000a90


	//----- nvinfo : EIATTR_CBANK_PARAM_SIZE
	.align		4
.L_17:
        /*0064*/ 	.byte	0x03, 0x19
        /*0066*/ 	.short	0x001c


	//----- nvinfo : EIATTR_PARAM_CBANK
	.align		4
        /*0068*/ 	.byte	0x04, 0x0a
        /*006a*/ 	.short	(.L_19 - .L_18)
	.align		4
.L_18:
        /*006c*/ 	.word	index@(.nv.constant0._Z15squareMatrixMulPKiS0_Pii)
        /*0070*/ 	.short	0x0380
        /*0072*/ 	.short	0x001c


	//----- nvinfo : EIATTR_SW_WAR
	.align		4
.L_19:
        /*0074*/ 	.byte	0x04, 0x36
        /*0076*/ 	.short	(.L_21 - .L_20)
.L_20:
        /*0078*/ 	.word	0x00000008
.L_21:


//--------------------- .nv.callgraph             --------------------------
	.section	.nv.callgraph,"",@"SHT_CUDA_CALLGRAPH"
	.align	4
	.sectionentsize	8
	.align		4
        /*0000*/ 	.word	0x00000000
	.align		4
        /*0004*/ 	.word	0xffffffff
	.align		4
        /*0008*/ 	.word	0x00000000
	.align		4
        /*000c*/ 	.word	0xfffffffe
	.align		4
        /*0010*/ 	.word	0x00000000
	.align		4
        /*0014*/ 	.word	0xfffffffd
	.align		4
        /*0018*/ 	.word	0x00000000
	.align		4
        /*001c*/ 	.word	0xfffffffc


//--------------------- .text._Z15squareMatrixMulPKiS0_Pii --------------------------
	.section	.text._Z15squareMatrixMulPKiS0_Pii,"ax",@progbits
	.align	128
        .global         _Z15squareMatrixMulPKiS0_Pii
        .type           _Z15squareMatrixMulPKiS0_Pii,@function
        .size           _Z15squareMatrixMulPKiS0_Pii,(.L_x_5 - _Z15squareMatrixMulPKiS0_Pii)
        .other          _Z15squareMatrixMulPKiS0_Pii,@"STO_CUDA_ENTRY STV_DEFAULT"
_Z15squareMatrixMulPKiS0_Pii:
.text._Z15squareMatrixMulPKiS0_Pii:
[----:B------:R-:W-:Y:S01]  /*0000*/  LDC R1, c[0x0][0x37c] ;  /* 0x0000df00ff017b82 */ /* 0x000fe20000000800 */
[----:B------:R-:W0:Y:S07]  /*0010*/  S2R R0, SR_TID.Y ;  /* 0x0000000000007919 */ /* 0x000e2e0000002200 */
[----:B------:R-:W0:Y:S01]  /*0020*/  S2UR UR4, SR_CTAID.Y ;  /* 0x00000000000479c3 */ /* 0x000e220000002600 */
[----:B------:R-:W1:Y:S01]  /*0030*/  LDCU UR20, c[0x0][0x398] ;  /* 0x00007300ff1477ac */ /* 0x000e620008000800 */
[----:B------:R-:W2:Y:S06]  /*0040*/  S2R R3, SR_TID.X ;  /* 0x0000000000037919 */ /* 0x000eac0000002100 */
[----:B------:R-:W0:Y:S08]  /*0050*/  LDC R13, c[0x0][0x364] ;  /* 0x0000d900ff0d7b82 */ /* 0x000e300000000800 */
[----:B------:R-:W2:Y:S08]  /*0060*/  S2UR UR5, SR_CTAID.X ;  /* 0x00000000000579c3 */ /* 0x000eb00000002500 */
[----:B------:R-:W2:Y:S01]  /*0070*/  LDC R2, c[0x0][0x360] ;  /* 0x0000d800ff027b82 */ /* 0x000ea20000000800 */
[----:B0-----:R-:W-:-:S02]  /*0080*/  IMAD R13, R13, UR4, R0 ;  /* 0x000000040d0d7c24 */ /* 0x001fc4000f8e0200 */
[----:B--2---:R-:W-:-:S05]  /*0090*/  IMAD R0, R2, UR5, R3 ;  /* 0x0000000502007c24 */ /* 0x004fca000f8e0203 */
[----:B------:R-:W-:-:S04]  /*00a0*/  VIMNMX R2, PT, PT, R13, R0, !PT ;  /* 0x000000000d027248 */ /* 0x000fc80007fe0100 */
[----:B-1----:R-:W-:-:S13]  /*00b0*/  ISETP.GE.AND P0, PT, R2, UR20, PT ;  /* 0x0000001402007c0c */ /* 0x002fda000bf06270 */
[----:B------:R-:W-:Y:S05]  /*00c0*/  @P0 EXIT ;  /* 0x000000000000094d */ /* 0x000fea0003800000 */
[----:B------:R-:W-:Y:S01]  /*00d0*/  UISETP.GE.U32.AND UP0, UPT, UR20, 0x8, UPT ;  /* 0x000000081400788c */ /* 0x000fe2000bf06070 */
[----:B------:R-:W-:Y:S02]  /*00e0*/  HFMA2 R12, -RZ, RZ, 0, 0 ;  /* 0x00000000ff0c7431 */ /* 0x000fe400000001ff */
[----:B------:R-:W-:Y:S01]  /*00f0*/  IMAD R13, R13, UR20, RZ ;  /* 0x000000140d0d7c24 */ /* 0x000fe2000f8e02ff */
[----:B------:R-:W-:Y:S01]  /*0100*/  UMOV UR4, URZ ;  /* 0x000000ff00047c82 */ /* 0x000fe20008000000 */
[----:B------:R-:W0:Y:S04]  /*0110*/  LDCU.64 UR18, c[0x0][0x358] ;  /* 0x00006b00ff1277ac */ /* 0x000e280008000a00 */
[----:B------:R-:W-:Y:S05]  /*0120*/  BRA.U !UP0, `(.L_x_0) ;  /* 0x0000000508047547 */ /* 0x000fea000b800000 */
[----:B------:R-:W1:Y:S01]  /*0130*/  LDCU.128 UR24, c[0x0][0x380] ;  /* 0x00007000ff1877ac */ /* 0x000e620008000c00 */
[----:B------:R-:W-:Y:S02]  /*0140*/  MOV R12, RZ ;  /* 0x000000ff000c7202 */ /* 0x000fe40000000f00 */
[----:B------:R-:W-:Y:S01]  /*0150*/  MOV R14, R0 ;  /* 0x00000000000e7202 */ /* 0x000fe20000000f00 */
[----:B------:R-:W-:-:S04]  /*0160*/  ULOP3.LUT UR4, UR20, 0x7ffffff8, URZ, 0xc0, !UPT ;  /* 0x7ffffff814047892 */ /* 0x000fc8000f8ec0ff */
[----:B------:R-:W-:Y:S01]  /*0170*/  UIADD3 UR5, UPT, UPT, -UR4, URZ, URZ ;  /* 0x000000ff04057290 */ /* 0x000fe2000fffe1ff */
[----:B-1----:R-:W-:Y:S01]  /*0180*/  MOV R2, UR24 ;  /* 0x0000001800027c02 */ /* 0x002fe20008000f00 */
[----:B------:R-:W-:Y:S01]  /*0190*/  UIMAD.WIDE UR6, UR20, 0x8, UR26 ;  /* 0x00000008140678a5 */ /* 0x000fe2000f8e021a */
[----:B------:R-:W-:Y:S01]  /*01a0*/  MOV R3, UR25 ;  /* 0x0000001900037c02 */ /* 0x000fe20008000f00 */
[----:B------:R-:W-:Y:S02]  /*01b0*/  UIMAD.WIDE UR8, UR20, 0xc, UR26 ;  /* 0x0000000c140878a5 */ /* 0x000fe4000f8e021a */
[----:B------:R-:W-:Y:S01]  /*01c0*/  UIMAD.WIDE UR10, UR20, 0x10, UR26 ;  /* 0x00000010140a78a5 */ /* 0x000fe2000f8e021a */
[----:B------:R-:W-:Y:S01]  /*01d0*/  IMAD.WIDE.U32 R2, R13, 0x4, R2 ;  /* 0x000000040d027825 */ /* 0x000fe200078e0002 */
[----:B------:R-:W-:Y:S02]  /*01e0*/  UIMAD.WIDE UR12, UR20, 0x14, UR26 ;  /* 0x00000014140c78a5 */ /* 0x000fe4000f8e021a */
[----:B------:R-:W-:Y:S01]  /*01f0*/  UIMAD.WIDE UR14, UR20, 0x18, UR26 ;  /* 0x00000018140e78a5 */ /* 0x000fe2000f8e021a */
[----:B------:R-:W-:Y:S01]  /*0200*/  IADD3 R2, P0, PT, R2, 0x10, RZ ;  /* 0x0000001002027810 */ /* 0x000fe20007f1e0ff */
[----:B------:R-:W-:-:S03]  /*0210*/  UIMAD.WIDE UR16, UR20, 0x1c, UR26 ;  /* 0x0000001c141078a5 */ /* 0x000fc6000f8e021a */
[----:B------:R-:W-:-:S09]  /*0220*/  IADD3.X R3, PT, PT, RZ, R3, RZ, P0, !PT ;  /* 0x00000003ff037210 */ /* 0x000fd200007fe4ff */
.L_x_1:
[----:B------:R-:W-:Y:S01]  /*0230*/  UIMAD.WIDE UR22, UR20, 0x4, UR26 ;  /* 0x00000004141678a5 */ /* 0x000fe2000f8e021a */
[----:B------:R-:W-:Y:S02]  /*0240*/  IMAD.MOV.U32 R23, RZ, RZ, 0x4 ;  /* 0x00000004ff177424 */ /* 0x000fe400078e00ff */
[----:B------:R-:W-:Y:S01]  /*0250*/  HFMA2 R11, -RZ, RZ, 0, 2.384185791015625e-07 ;  /* 0x00000004ff0b7431 */ /* 0x000fe200000001ff */
[----:B------:R-:W-:Y:S01]  /*0260*/  MOV R25, 0x4 ;  /* 0x0000000400197802 */ /* 0x000fe20000000f00 */
[----:B0-----:R-:W2:Y:S01]  /*0270*/  LDG.E R21, desc[UR18][R2.64+-0x10] ;  /* 0xfffff01202157981 */ /* 0x001ea2000c1e1900 */
[C---:B------:R-:W-:Y:S01]  /*0280*/  IMAD.WIDE R22, R14.reuse, R23, UR26 ;  /* 0x0000001a0e167e25 */ /* 0x040fe2000f8e0217 */
[----:B------:R-:W-:Y:S02]  /*0290*/  MOV R8, UR22 ;  /* 0x0000001600087c02 */ /* 0x000fe40008000f00 */
[----:B------:R-:W-:Y:S01]  /*02a0*/  MOV R9, UR23 ;  /* 0x0000001700097c02 */ /* 0x000fe20008000f00 */
[----:B------:R-:W3:Y:S02]  /*02b0*/  LDG.E R19, desc[UR18][R2.64+-0xc] ;  /* 0xfffff41202137981 */ /* 0x000ee4000c1e1900 */
[----:B------:R-:W-:-:S02]  /*02c0*/  IMAD.WIDE R8, R14, 0x4, R8 ;  /* 0x000000040e087825 */ /* 0x000fc400078e0208 */
[----:B------:R-:W2:Y:S01]  /*02d0*/  LDG.E R22, desc[UR18][R22.64] ;  /* 0x0000001216167981 */ /* 0x000ea2000c1e1900 */
[----:B------:R-:W-:Y:S01]  /*02e0*/  MOV R5, 0x4 ;  /* 0x0000000400057802 */ /* 0x000fe20000000f00 */
[C---:B------:R-:W-:Y:S02]  /*02f0*/  IMAD.WIDE R24, R14.reuse, R25, UR6 ;  /* 0x000000060e187e25 */ /* 0x040fe4000f8e0219 */
[----:B------:R0:W3:Y:S02]  /*0300*/  LDG.E R20, desc[UR18][R8.64] ;  /* 0x0000001208147981 */ /* 0x0000e4000c1e1900 */
[----:B------:R-:W-:Y:S02]  /*0310*/  IMAD.WIDE R10, R14, R11, UR8 ;  /* 0x000000080e0a7e25 */ /* 0x000fe4000f8e020b */
[----:B------:R-:W4:Y:S04]  /*0320*/  LDG.E R18, desc[UR18][R24.64] ;  /* 0x0000001218127981 */ /* 0x000f28000c1e1900 */
[----:B------:R-:W4:Y:S01]  /*0330*/  LDG.E R17, desc[UR18][R2.64+-0x8] ;  /* 0xfffff81202117981 */ /* 0x000f22000c1e1900 */
[----:B0-----:R-:W-:-:S02]  /*0340*/  HFMA2 R9, -RZ, RZ, 0, 2.384185791015625e-07 ;  /* 0x00000004ff097431 */ /* 0x001fc400000001ff */
[----:B------:R-:W-:Y:S01]  /*0350*/  IMAD.MOV.U32 R7, RZ, RZ, 0x4 ;  /* 0x00000004ff077424 */ /* 0x000fe200078e00ff */
[----:B------:R0:W5:Y:S01]  /*0360*/  LDG.E R16, desc[UR18][R10.64] ;  /* 0x000000120a107981 */ /* 0x000162000c1e1900 */
[----:B------:R-:W-:-:S03]  /*0370*/  IMAD.WIDE R4, R14, R5, UR10 ;  /* 0x0000000a0e047e25 */ /* 0x000fc6000f8e0205 */
[----:B------:R-:W5:Y:S01]  /*0380*/  LDG.E R15, desc[UR18][R2.64+-0x4] ;  /* 0xfffffc12020f7981 */ /* 0x000f62000c1e1900 */
[C---:B------:R-:W-:Y:S01]  /*0390*/  IMAD.WIDE R6, R14.reuse, R7, UR12 ;  /* 0x0000000c0e067e25 */ /* 0x040fe2000f8e0207 */
[----:B------:R-:W-:Y:S02]  /*03a0*/  MOV R27, 0x4 ;  /* 0x00000004001b7802 */ /* 0x000fe40000000f00 */
[----:B------:R1:W5:Y:S01]  /*03b0*/  LDG.E R4, desc[UR18][R4.64] ;  /* 0x0000001204047981 */ /* 0x000362000c1e1900 */
[----:B------:R-:W-:-:S03]  /*03c0*/  IMAD.WIDE R8, R14, R9, UR14 ;  /* 0x0000000e0e087e25 */ /* 0x000fc6000f8e0209 */
[----:B------:R-:W5:Y:S01]  /*03d0*/  LDG.E R23, desc[UR18][R2.64] ;  /* 0x0000001202177981 */ /* 0x000f62000c1e1900 */
[----:B0-----:R-:W-:-:S03]  /*03e0*/  IMAD.WIDE R10, R14, R27, UR16 ;  /* 0x000000100e0a7e25 */ /* 0x001fc6000f8e021b */
[----:B------:R-:W5:Y:S04]  /*03f0*/  LDG.E R7, desc[UR18][R6.64] ;  /* 0x0000001206077981 */ /* 0x000f68000c1e1900 */
[----:B------:R-:W5:Y:S04]  /*0400*/  LDG.E R24, desc[UR18][R2.64+0x4] ;  /* 0x0000041202187981 */ /* 0x000f68000c1e1900 */
[----:B------:R-:W5:Y:S04]  /*0410*/  LDG.E R8, desc[UR18][R8.64] ;  /* 0x0000001208087981 */ /* 0x000f68000c1e1900 */
[----:B------:R-:W5:Y:S04]  /*0420*/  LDG.E R25, desc[UR18][R2.64+0x8] ;  /* 0x0000081202197981 */ /* 0x000f68000c1e1900 */
[----:B------:R-:W5:Y:S04]  /*0430*/  LDG.E R10, desc[UR18][R10.64] ;  /* 0x000000120a0a7981 */ /* 0x000f68000c1e1900 */
[----:B------:R0:W5:Y:S01]  /*0440*/  LDG.E R27, desc[UR18][R2.64+0xc] ;  /* 0x00000c12021b7981 */ /* 0x000162000c1e1900 */
[----:B------:R-:W-:-:S04]  /*0450*/  UIADD3 UR5, UPT, UPT, UR5, 0x8, URZ ;  /* 0x0000000805057890 */ /* 0x000fc8000fffe0ff */
[----:B------:R-:W-:Y:S01]  /*0460*/  UISETP.NE.AND UP0, UPT, UR5, URZ, UPT ;  /* 0x000000ff0500728c */ /* 0x000fe2000bf05270 */
[----:B-1----:R-:W-:Y:S02]  /*0470*/  MOV R5, UR20 ;  /* 0x0000001400057c02 */ /* 0x002fe40008000f00 */
[----:B0-----:R-:W-:Y:S02]  /*0480*/  IADD3 R2, P0, PT, R2, 0x20, RZ ;  /* 0x0000002002027810 */ /* 0x001fe40007f1e0ff */
[----:B------:R-:W-:Y:S02]  /*0490*/  LEA R14, R5, R14, 0x3 ;  /* 0x0000000e050e7211 */ /* 0x000fe400078e18ff */
[----:B------:R-:W-:Y:S01]  /*04a0*/  IADD3.X R3, PT, PT, RZ, R3, RZ, P0, !PT ;  /* 0x00000003ff037210 */ /* 0x000fe200007fe4ff */
[----:B--2---:R-:W-:-:S04]  /*04b0*/  IMAD R21, R21, R22, R12 ;  /* 0x0000001615157224 */ /* 0x004fc800078e020c */
[----:B---3--:R-:W-:-:S04]  /*04c0*/  IMAD R19, R19, R20, R21 ;  /* 0x0000001413137224 */ /* 0x008fc800078e0215 */
[----:B----4-:R-:W-:-:S04]  /*04d0*/  IMAD R17, R17, R18, R19 ;  /* 0x0000001211117224 */ /* 0x010fc800078e0213 */
[----:B-----5:R-:W-:-:S04]  /*04e0*/  IMAD R15, R15, R16, R17 ;  /* 0x000000100f0f7224 */ /* 0x020fc800078e0211 */
[----:B------:R-:W-:-:S04]  /*04f0*/  IMAD R4, R23, R4, R15 ;  /* 0x0000000417047224 */ /* 0x000fc800078e020f */
[----:B------:R-:W-:-:S04]  /*0500*/  IMAD R4, R24, R7, R4 ;  /* 0x0000000718047224 */ /* 0x000fc800078e0204 */
[----:B------:R-:W-:-:S04]  /*0510*/  IMAD R4, R25, R8, R4 ;  /* 0x0000000819047224 */ /* 0x000fc800078e0204 */
[----:B------:R-:W-:Y:S01]  /*0520*/  IMAD R12, R27, R10, R4 ;  /* 0x0000000a1b0c7224 */ /* 0x000fe200078e0204 */
[----:B------:R-:W-:Y:S06]  /*0530*/  BRA.U UP0, `(.L_x_1) ;  /* 0xfffffffd003c7547 */ /* 0x000fec000b83ffff */
.L_x_0:
[----:B------:R-:W-:-:S04]  /*0540*/  ULOP3.LUT UR6, UR20, 0x7, URZ, 0xc0, !UPT ;  /* 0x0000000714067892 */ /* 0x000fc8000f8ec0ff */
[----:B------:R-:W-:-:S09]  /*0550*/  UISETP.NE.AND UP0, UPT, UR6, URZ, UPT ;  /* 0x000000ff0600728c */ /* 0x000fd2000bf05270 */
[----:B------:R-:W-:Y:S05]  /*0560*/  BRA.U !UP0, `(.L_x_2) ;  /* 0x0000000508387547 */ /* 0x000fea000b800000 */
[----:B------:R-:W-:Y:S02]  /*0570*/  UISETP.GE.U32.AND UP0, UPT, UR6, 0x4, UPT ;  /* 0x000000040600788c */ /* 0x000fe4000bf06070 */
[----:B------:R-:W-:-:S04]  /*0580*/  ULOP3.LUT UR5, UR20, 0x3, URZ, 0xc0, !UPT ;  /* 0x0000000314057892 */ /* 0x000fc8000f8ec0ff */
[----:B------:R-:W-:-:S03]  /*0590*/  UISETP.NE.AND UP1, UPT, UR5, URZ, UPT ;  /* 0x000000ff0500728c */ /* 0x000fc6000bf25270 */
[----:B------:R-:W-:Y:S08]  /*05a0*/  BRA.U !UP0, `(.L_x_3) ;  /* 0x00000001087c7547 */ /* 0x000ff0000b800000 */
[----:B------:R-:W1:Y:S01]  /*05b0*/  LDC.64 R6, c[0x0][0x388] ;  /* 0x0000e200ff067b82 */ /* 0x000e620000000a00 */
[----:B------:R-:W2:Y:S01]  /*05c0*/  LDCU.64 UR6, c[0x0][0x380] ;  /* 0x00007000ff0677ac */ /* 0x000ea20008000a00 */
[----:B------:R-:W-:Y:S01]  /*05d0*/  IMAD.U32 R9, RZ, RZ, UR4 ;  /* 0x00000004ff097e24 */ /* 0x000fe2000f8e00ff */
[C---:B------:R-:W-:Y:S02]  /*05e0*/  IADD3 R3, PT, PT, R13.reuse, UR4, RZ ;  /* 0x000000040d037c10 */ /* 0x040fe4000fffe0ff */
[----:B------:R-:W-:Y:S01]  /*05f0*/  IADD3 R10, P0, PT, R13, UR4, RZ ;  /* 0x000000040d0a7c10 */ /* 0x000fe2000ff1e0ff */
[----:B------:R-:W-:Y:S01]  /*0600*/  IMAD R9, R9, UR20, R0 ;  /* 0x0000001409097c24 */ /* 0x000fe2000f8e0200 */
[----:B------:R-:W-:Y:S01]  /*0610*/  MOV R11, UR20 ;  /* 0x00000014000b7c02 */ /* 0x000fe20008000f00 */
[----:B------:R-:W3:Y:S01]  /*0620*/  LDC.64 R4, c[0x0][0x380] ;  /* 0x0000e000ff047b82 */ /* 0x000ee20000000a00 */
[----:B------:R-:W-:Y:S01]  /*0630*/  MOV R15, UR20 ;  /* 0x00000014000f7c02 */ /* 0x000fe20008000f00 */
[----:B-1----:R-:W-:Y:S01]  /*0640*/  IMAD.WIDE R6, R9, 0x4, R6 ;  /* 0x0000000409067825 */ /* 0x002fe200078e0206 */
[----:B------:R-:W-:-:S05]  /*0650*/  MOV R9, UR20 ;  /* 0x0000001400097c02 */ /* 0x000fca0008000f00 */
[----:B------:R-:W-:Y:S02]  /*0660*/  IMAD.WIDE R8, R9, 0x4, R6 ;  /* 0x0000000409087825 */ /* 0x000fe400078e0206 */
[----:B0-----:R-:W4:Y:S02]  /*0670*/  LDG.E R6, desc[UR18][R6.64] ;  /* 0x0000001206067981 */ /* 0x001f24000c1e1900 */
[----:B---3--:R-:W-:Y:S01]  /*0680*/  IMAD.WIDE.U32 R4, R3, 0x4, R4 ;  /* 0x0000000403047825 */ /* 0x008fe200078e0004 */
[----:B------:R-:W-:Y:S01]  /*0690*/  IADD3.X R3, PT, PT, RZ, RZ, RZ, P0, !PT ;  /* 0x000000ffff037210 */ /* 0x000fe200007fe4ff */
[----:B------:R-:W3:Y:S01]  /*06a0*/  LDG.E R17, desc[UR18][R8.64] ;  /* 0x0000001208117981 */ /* 0x000ee2000c1e1900 */
[----:B--2---:R-:W-:-:S03]  /*06b0*/  LEA R2, P0, R10, UR6, 0x2 ;  /* 0x000000060a027c11 */ /* 0x004fc6000f8010ff */
[----:B------:R-:W4:Y:S01]  /*06c0*/  LDG.E R5, desc[UR18][R4.64] ;  /* 0x0000001204057981 */ /* 0x000f22000c1e1900 */
[----:B------:R-:W-:Y:S01]  /*06d0*/  LEA.HI.X R3, R10, UR7, R3, 0x2, P0 ;  /* 0x000000070a037c11 */ /* 0x000fe200080f1403 */
[----:B------:R-:W-:-:S04]  /*06e0*/  IMAD.WIDE R10, R11, 0x4, R8 ;  /* 0x000000040b0a7825 */ /* 0x000fc800078e0208 */
[----:B------:R-:W3:Y:S01]  /*06f0*/  LDG.E R16, desc[UR18][R2.64+0x4] ;  /* 0x0000041202107981 */ /* 0x000ee2000c1e1900 */
[----:B------:R-:W-:-:S03]  /*0700*/  IMAD.WIDE R14, R15, 0x4, R10 ;  /* 0x000000040f0e7825 */ /* 0x000fc600078e020a */
[----:B------:R-:W2:Y:S04]  /*0710*/  LDG.E R19, desc[UR18][R10.64] ;  /* 0x000000120a137981 */ /* 0x000ea8000c1e1900 */
[----:B------:R-:W2:Y:S04]  /*0720*/  LDG.E R18, desc[UR18][R2.64+0x8] ;  /* 0x0000081202127981 */ /* 0x000ea8000c1e1900 */
[----:B------:R-:W5:Y:S04]  /*0730*/  LDG.E R20, desc[UR18][R2.64+0xc] ;  /* 0x00000c1202147981 */ /* 0x000f68000c1e1900 */
[----:B------:R-:W5:Y:S01]  /*0740*/  LDG.E R14, desc[UR18][R14.64] ;  /* 0x000000120e0e7981 */ /* 0x000f62000c1e1900 */
[----:B------:R-:W-:Y:S01]  /*0750*/  UIADD3 UR4, UPT, UPT, UR4, 0x4, URZ ;  /* 0x0000000404047890 */ /* 0x000fe2000fffe0ff */
[----:B----4-:R-:W-:-:S04]  /*0760*/  IMAD R5, R5, R6, R12 ;  /* 0x0000000605057224 */ /* 0x010fc800078e020c */
[----:B---3--:R-:W-:-:S04]  /*0770*/  IMAD R5, R16, R17, R5 ;  /* 0x0000001110057224 */ /* 0x008fc800078e0205 */
[----:B--2---:R-:W-:-:S04]  /*0780*/  IMAD R5, R18, R19, R5 ;  /* 0x0000001312057224 */ /* 0x004fc800078e0205 */
[----:B-----5:R-:W-:-:S07]  /*0790*/  IMAD R12, R20, R14, R5 ;  /* 0x0000000e140c7224 */ /* 0x020fce00078e0205 */
.L_x_3:
[----:B------:R-:W-:Y:S05]  /*07a0*/  BRA.U !UP1, `(.L_x_2) ;  /* 0x0000000109a87547 */ /* 0x000fea000b800000 */
[----:B------:R-:W-:Y:S01]  /*07b0*/  UISETP.NE.AND UP0, UPT, UR5, 0x1, UPT ;  /* 0x000000010500788c */ /* 0x000fe2000bf05270 */
[----:B------:R-:W-:Y:S01]  /*07c0*/  MOV R7, UR4 ;  /* 0x0000000400077c02 */ /* 0x000fe20008000f00 */
[----:B------:R-:W-:Y:S02]  /*07d0*/  ULOP3.LUT UR5, UR20, 0x1, URZ, 0xc0, !UPT ;  /* 0x0000000114057892 */ /* 0x000fe4000f8ec0ff */
[----:B------:R-:W-:Y:S02]  /*07e0*/  MOV R15, UR20 ;  /* 0x00000014000f7c02 */ /* 0x000fe40008000f00 */
[----:B------:R-:W-:Y:S01]  /*07f0*/  UISETP.NE.U32.AND UP1, UPT, UR5, 0x1, UPT ;  /* 0x000000010500788c */ /* 0x000fe2000bf25070 */
[----:B------:R-:W-:-:S04]  /*0800*/  PLOP3.LUT P1, PT, PT, PT, UP0, 0x80, 0x8 ;  /* 0x000000000008781c */ /* 0x000fc80003f2f008 */
[----:B------:R-:W1:Y:S01]  /*0810*/  @UP0 LDCU.128 UR8, c[0x0][0x380] ;  /* 0x00007000ff0807ac */ /* 0x000e620008000c00 */
[----:B------:R-:W-:Y:S01]  /*0820*/  PLOP3.LUT P0, PT, PT, PT, UP1, 0x80, 0x8 ;  /* 0x000000000008781c */ /* 0x000fe20003f0f018 */
[----:B------:R-:W2:Y:S04]  /*0830*/  @UP0 LDCU.64 UR6, c[0x0][0x380] ;  /* 0x00007000ff0607ac */ /* 0x000ea80008000a00 */
[----:B------:R-:W3:Y:S03]  /*0840*/  @!UP1 LDCU.128 UR12, c[0x0][0x380] ;  /* 0x00007000ff0c97ac */ /* 0x000ee60008000c00 */
[C---:B------:R-:W-:Y:S02]  /*0850*/  @P1 IADD3 R3, PT, PT, R13.reuse, UR4, RZ ;  /* 0x000000040d031c10 */ /* 0x040fe4000fffe0ff */
[----:B------:R-:W-:Y:S01]  /*0860*/  @P1 IADD3 R6, P2, PT, R13, UR4, RZ ;  /* 0x000000040d061c10 */ /* 0x000fe2000ff5e0ff */
[----:B------:R-:W-:Y:S01]  /*0870*/  @UP0 UIADD3 UR4, UPT, UPT, UR4, 0x2, URZ ;  /* 0x0000000204040890 */ /* 0x000fe2000fffe0ff */
[----:B-1----:R-:W-:Y:S01]  /*0880*/  MOV R11, UR9 ;  /* 0x00000009000b7c02 */ /* 0x002fe20008000f00 */
[----:B------:R-:W-:Y:S01]  /*0890*/  IMAD.U32 R10, RZ, RZ, UR8 ;  /* 0x00000008ff0a7e24 */ /* 0x000fe2000f8e00ff */
[----:B------:R-:W-:-:S02]  /*08a0*/  MOV R4, UR10 ;  /* 0x0000000a00047c02 */ /* 0x000fc40008000f00 */
[----:B------:R-:W-:Y:S01]  /*08b0*/  MOV R5, UR11 ;  /* 0x0000000b00057c02 */ /* 0x000fe20008000f00 */
[----:B------:R-:W-:-:S04]  /*08c0*/  @P1 IMAD.WIDE.U32 R10, R3, 0x4, R10 ;  /* 0x00000004030a1825 */ /* 0x000fc800078e000a */
[----:B------:R-:W-:Y:S01]  /*08d0*/  @P1 IMAD R3, R7, UR20, R0 ;  /* 0x0000001407031c24 */ /* 0x000fe2000f8e0200 */
[----:B------:R-:W-:Y:S01]  /*08e0*/  @P1 IADD3.X R7, PT, PT, RZ, RZ, RZ, P2, !PT ;  /* 0x000000ffff071210 */ /* 0x000fe200017fe4ff */
[----:B------:R-:W-:Y:S01]  /*08f0*/  IMAD.U32 R19, RZ, RZ, UR4 ;  /* 0x00000004ff137e24 */ /* 0x000fe2000f8e00ff */
[C---:B--2---:R-:W-:Y:S01]  /*0900*/  @P1 LEA R2, P2, R6.reuse, UR6, 0x2 ;  /* 0x0000000606021c11 */ /* 0x044fe2000f8410ff */
[----:B------:R-:W-:Y:S01]  /*0910*/  @P1 IMAD.WIDE R4, R3, 0x4, R4 ;  /* 0x0000000403041825 */ /* 0x000fe200078e0204 */
[----:B------:R-:W-:Y:S01]  /*0920*/  @!P0 IADD3 R17, PT, PT, R13, UR4, RZ ;  /* 0x000000040d118c10 */ /* 0x000fe2000fffe0ff */
[----:B0-----:R-:W2:Y:S01]  /*0930*/  @P1 LDG.E R11, desc[UR18][R10.64] ;  /* 0x000000120a0b1981 */ /* 0x001ea2000c1e1900 */
[----:B------:R-:W-:Y:S01]  /*0940*/  @P1 LEA.HI.X R3, R6, UR7, R7, 0x2, P2 ;  /* 0x0000000706031c11 */ /* 0x000fe200090f1407 */
[----:B------:R-:W-:Y:S01]  /*0950*/  @!P0 IMAD R19, R19, UR20, R0 ;  /* 0x0000001413138c24 */ /* 0x000fe2000f8e0200 */
[----:B---3--:R-:W-:Y:S01]  /*0960*/  MOV R6, UR12 ;  /* 0x0000000c00067c02 */ /* 0x008fe20008000f00 */
[----:B------:R-:W-:Y:S01]  /*0970*/  @P1 IMAD.WIDE R14, R15, 0x4, R4 ;  /* 0x000000040f0e1825 */ /* 0x000fe200078e0204 */
[----:B------:R-:W-:Y:S01]  /*0980*/  MOV R7, UR13 ;  /* 0x0000000d00077c02 */ /* 0x000fe20008000f00 */
[----:B------:R-:W2:Y:S01]  /*0990*/  @P1 LDG.E R4, desc[UR18][R4.64] ;  /* 0x0000001204041981 */ /* 0x000ea2000c1e1900 */
[----:B------:R-:W-:-:S02]  /*09a0*/  MOV R8, UR14 ;  /* 0x0000000e00087c02 */ /* 0x000fc40008000f00 */
[----:B------:R-:W-:Y:S01]  /*09b0*/  MOV R9, UR15 ;  /* 0x0000000f00097c02 */ /* 0x000fe20008000f00 */
[----:B------:R-:W-:Y:S01]  /*09c0*/  @!P0 IMAD.WIDE.U32 R6, R17, 0x4, R6 ;  /* 0x0000000411068825 */ /* 0x000fe200078e0006 */
[----:B------:R-:W3:Y:S03]  /*09d0*/  @P1 LDG.E R14, desc[UR18][R14.64] ;  /* 0x000000120e0e1981 */ /* 0x000ee6000c1e1900 */
[----:B------:R-:W-:Y:S01]  /*09e0*/  @!P0 IMAD.WIDE R8, R19, 0x4, R8 ;  /* 0x0000000413088825 */ /* 0x000fe200078e0208 */
[----:B------:R-:W3:Y:S04]  /*09f0*/  @P1 LDG.E R2, desc[UR18][R2.64+0x4] ;  /* 0x0000041202021981 */ /* 0x000ee8000c1e1900 */
[----:B------:R-:W4:Y:S04]  /*0a00*/  @!P0 LDG.E R7, desc[UR18][R6.64] ;  /* 0x0000001206078981 */ /* 0x000f28000c1e1900 */
[----:B------:R-:W4:Y:S01]  /*0a10*/  @!P0 LDG.E R8, desc[UR18][R8.64] ;  /* 0x0000001208088981 */ /* 0x000f22000c1e1900 */
[----:B--2---:R-:W-:-:S04]  /*0a20*/  @P1 IMAD R11, R11, R4, R12 ;  /* 0x000000040b0b1224 */ /* 0x004fc800078e020c */
[----:B---3--:R-:W-:-:S04]  /*0a30*/  @P1 IMAD R12, R2, R14, R11 ;  /* 0x0000000e020c1224 */ /* 0x008fc800078e020b */
[----:B----4-:R-:W-:-:S07]  /*0a40*/  @!P0 IMAD R12, R7, R8, R12 ;  /* 0x00000008070c8224 */ /* 0x010fce00078e020c */
.L_x_2:
[----:B------:R-:W1:Y:S01]  /*0a50*/  LDC.64 R2, c[0x0][0x390] ;  /* 0x0000e400ff027b82 */ /* 0x000e620000000a00 */
[----:B------:R-:W-:-:S05]  /*0a60*/  IADD3 R13, PT, PT, R0, R13, RZ ;  /* 0x0000000d000d7210 */ /* 0x000fca0007ffe0ff */
[----:B-1----:R-:W-:-:S05]  /*0a70*/  IMAD.WIDE R2, R13, 0x4, R2 ;  /* 0x000000040d027825 */ /* 0x002fca00078e0202 */
[----:B0-----:R-:W-:Y:S01]  /*0a80*/  STG.E desc[UR18][R2.64], R12 ;  /* 0x0000000c02007986 */ /* 0x001fe2000c101912 */
[----:B------:R-:W-:Y:S05]  /*0a90*/  EXIT ;  /* 0x000000000000794d */ /* 0x000fea0003800000 */
.L_x_4:
[----:B------:R-:W-:-:S00]  /*0aa0*/  BRA `(.L_x_4) ;  /* 0xfffffffc00fc7947 */ /* 0x000fc0000383ffff */
[----:B------:R-:W-:-:S00]  /*0ab0*/  NOP ;  /* 0x0000000000007918 */ /* 0x000fc00000000000 */
        /* <DEDUP_REMOVED lines=12> */
.L_x_5:


//--------------------- .nv.shared.reserved.0     --------------------------
	.section	.nv.shared.reserved.0,"aw",@nobits
	.weak		__nv_reservedSMEM_offset_0_alias
	.size		__nv_reservedSMEM_offset_0_alias, 0, 64
	.other		__nv_reservedSMEM_offset_0_alias,@"STO_CUDA_RESERVED_SHARED STV_DEFAULT"
__nv_reservedSMEM_offset_0_alias:
	.zero		0
	.zero		64


//--------------------- .nv.constant0._Z15squareMatrixMulPKiS0_Pii --------------------------
	.section	.nv.constant0._Z15squareMatrixMulPKiS0_Pii,"a",@progbits
	.sectionflags	@""
	.align	4
.nv.constant0._Z15squareMatrixMulPKiS0_Pii:
	.zero		924


//--------------------- SYMBOLS --------------------------

	.type		.nv.reservedSmem.offset0,@object
	.size		.nv.reservedSmem.offset0,0x4
